	.headerflags	@"EF_CUDA_TEXMODE_UNIFIED EF_CUDA_64BIT_ADDRESS EF_CUDA_ACCELERATORS EF_CUDA_SM90 EF_CUDA_VIRTUAL_SM(EF_CUDA_SM90)"
	.elftype	@"ET_EXEC"


//--------------------- .nv.info                  --------------------------
	.section	.nv.info,"",@"SHT_CUDA_INFO"
	.align	4


	//----- nvinfo : EIATTR_REGCOUNT
	.align		4
        /*0000*/ 	.byte	0x04, 0x2f
        /*0002*/ 	.short	(.L_2 - .L_1)
	.align		4
.L_1:
        /*0004*/ 	.word	index@(triton_per_fused__native_batch_norm_legit_convolution_0)
        /*0008*/ 	.word	0x0000001a


	//----- nvinfo : EIATTR_MIN_STACK_SIZE
	.align		4
.L_2:
        /*000c*/ 	.byte	0x04, 0x12
        /*000e*/ 	.short	(.L_4 - .L_3)
	.align		4
.L_3:
        /*0010*/ 	.word	index@(triton_per_fused__native_batch_norm_legit_convolution_0)
        /*0014*/ 	.word	0x00000000


	//----- nvinfo : EIATTR_FRAME_SIZE
	.align		4
.L_4:
        /*0018*/ 	.byte	0x04, 0x11
        /*001a*/ 	.short	(.L_6 - .L_5)
	.align		4
.L_5:
        /*001c*/ 	.word	index@(triton_per_fused__native_batch_norm_legit_convolution_0)
        /*0020*/ 	.word	0x00000000


	//----- nvinfo : EIATTR_MIN_STACK_SIZE
	.align		4
.L_6:
        /*0024*/ 	.byte	0x04, 0x12
        /*0026*/ 	.short	(.L_8 - .L_7)
	.align		4
.L_7:
        /*0028*/ 	.word	index@(triton_per_fused__native_batch_norm_legit_convolution_0)
        /*002c*/ 	.word	0x00000000
.L_8:


//--------------------- .nv.info.triton_per_fused__native_batch_norm_legit_convolution_0 --------------------------
	.section	.nv.info.triton_per_fused__native_batch_norm_legit_convolution_0,"",@"SHT_CUDA_INFO"
	.sectionflags	@""
	.align	4


	//----- nvinfo : EIATTR_CUDA_API_VERSION
	.align		4
        /*0000*/ 	.byte	0x04, 0x37
        /*0002*/ 	.short	(.L_10 - .L_9)
.L_9:
        /*0004*/ 	.word	0x0000007c


	//----- nvinfo : EIATTR_KPARAM_INFO
	.align		4
.L_10:
        /*0008*/ 	.byte	0x04, 0x17
        /*000a*/ 	.short	(.L_12 - .L_11)
.L_11:
        /*000c*/ 	.word	0x00000000
        /*0010*/ 	.short	0x0006
        /*0012*/ 	.short	0x002c
        /*0014*/ 	.byte	0x00, 0xf0, 0x11, 0x00


	//----- nvinfo : EIATTR_KPARAM_INFO
	.align		4
.L_12:
        /*0018*/ 	.byte	0x04, 0x17
        /*001a*/ 	.short	(.L_14 - .L_13)
.L_13:
        /*001c*/ 	.word	0x00000000
        /*0020*/ 	.short	0x0005
        /*0022*/ 	.short	0x0028
        /*0024*/ 	.byte	0x00, 0xf0, 0x11, 0x00


	//----- nvinfo : EIATTR_KPARAM_INFO
	.align		4
.L_14:
        /*0028*/ 	.byte	0x04, 0x17
        /*002a*/ 	.short	(.L_16 - .L_15)
.L_15:
        /*002c*/ 	.word	0x00000000
        /*0030*/ 	.short	0x0004
        /*0032*/ 	.short	0x0020
        /*0034*/ 	.byte	0x00, 0xf4, 0x21, 0x00


	//----- nvinfo : EIATTR_KPARAM_INFO
	.align		4
.L_16:
        /*0038*/ 	.byte	0x04, 0x17
        /*003a*/ 	.short	(.L_18 - .L_17)
.L_17:
        /*003c*/ 	.word	0x00000000
        /*0040*/ 	.short	0x0003
        /*0042*/ 	.short	0x0018
        /*0044*/ 	.byte	0x00, 0xf4, 0x21, 0x00


	//----- nvinfo : EIATTR_KPARAM_INFO
	.align		4
.L_18:
        /*0048*/ 	.byte	0x04, 0x17
        /*004a*/ 	.short	(.L_20 - .L_19)
.L_19:
        /*004c*/ 	.word	0x00000000
        /*0050*/ 	.short	0x0002
        /*0052*/ 	.short	0x0010
        /*0054*/ 	.byte	0x00, 0xf4, 0x21, 0x00


	//----- nvinfo : EIATTR_KPARAM_INFO
	.align		4
.L_20:
        /*0058*/ 	.byte	0x04, 0x17
        /*005a*/ 	.short	(.L_22 - .L_21)
.L_21:
        /*005c*/ 	.word	0x00000000
        /*0060*/ 	.short	0x0001
        /*0062*/ 	.short	0x0008
        /*0064*/ 	.byte	0x00, 0xf4, 0x21, 0x00


	//----- nvinfo : EIATTR_KPARAM_INFO
	.align		4
.L_22:
        /*0068*/ 	.byte	0x04, 0x17
        /*006a*/ 	.short	(.L_24 - .L_23)
.L_23:
        /*006c*/ 	.word	0x00000000
        /*0070*/ 	.short	0x0000
        /*0072*/ 	.short	0x0000
        /*0074*/ 	.byte	0x00, 0xf4, 0x21, 0x00


	//----- nvinfo : EIATTR_SPARSE_MMA_MASK
	.align		4
.L_24:
        /*0078*/ 	.byte	0x03, 0x50
        /*007a*/ 	.short	0x0000


	//----- nvinfo : EIATTR_MAXREG_COUNT
	.align		4
        /*007c*/ 	.byte	0x03, 0x1b
        /*007e*/ 	.short	0x00ff


	//----- nvinfo : EIATTR_COOP_GROUP_MASK_REGIDS
	.align		4
        /*0080*/ 	.byte	0x04, 0x29
        /*0082*/ 	.short	(.L_26 - .L_25)


	//   ....[0]....
.L_25:
        /*0084*/ 	.word	0xffffffff


	//   ....[1]....
        /*0088*/ 	.word	0xffffffff


	//   ....[2]....
        /*008c*/ 	.word	0xffffffff


	//   ....[3]....
        /*0090*/ 	.word	0xffffffff


	//   ....[4]....
        /*0094*/ 	.word	0xffffffff


	//   ....[5]....
        /*0098*/ 	.word	0xffffffff


	//----- nvinfo : EIATTR_COOP_GROUP_INSTR_OFFSETS
	.align		4
.L_26:
        /*009c*/ 	.byte	0x04, 0x28
        /*009e*/ 	.short	(.L_28 - .L_27)


	//   ....[0]....
.L_27:
        /*00a0*/ 	.word	0x00000290


	//   ....[1]....
        /*00a4*/ 	.word	0x000002b0


	//   ....[2]....
        /*00a8*/ 	.word	0x000002d0


	//   ....[3]....
        /*00ac*/ 	.word	0x00000350


	//   ....[4]....
        /*00b0*/ 	.word	0x00000370


	//   ....[5]....
        /*00b4*/ 	.word	0x000003c0


	//----- nvinfo : EIATTR_EXIT_INSTR_OFFSETS
	.align		4
.L_28:
        /*00b8*/ 	.byte	0x04, 0x1c
        /*00ba*/ 	.short	(.L_30 - .L_29)


	//   ....[0]....
.L_29:
        /*00bc*/ 	.word	0x00000500


	//   ....[1]....
        /*00c0*/ 	.word	0x00000530


	//----- nvinfo : EIATTR_REQNTID
	.align		4
.L_30:
        /*00c4*/ 	.byte	0x04, 0x10
        /*00c6*/ 	.short	(.L_32 - .L_31)
.L_31:
        /*00c8*/ 	.word	0x00000040
        /*00cc*/ 	.word	0x00000001
        /*00d0*/ 	.word	0x00000001


	//----- nvinfo : EIATTR_CBANK_PARAM_SIZE
	.align		4
.L_32:
        /*00d4*/ 	.byte	0x03, 0x19
        /*00d6*/ 	.short	0x0030


	//----- nvinfo : EIATTR_PARAM_CBANK
	.align		4
        /*00d8*/ 	.byte	0x04, 0x0a
        /*00da*/ 	.short	(.L_34 - .L_33)
	.align		4
.L_33:
        /*00dc*/ 	.word	index@(.nv.constant0.triton_per_fused__native_batch_norm_legit_convolution_0)
        /*00e0*/ 	.short	0x0210
        /*00e2*/ 	.short	0x0030


	//----- nvinfo : EIATTR_SW_WAR
	.align		4
.L_34:
        /*00e4*/ 	.byte	0x04, 0x36
        /*00e6*/ 	.short	(.L_36 - .L_35)
.L_35:
        /*00e8*/ 	.word	0x00000008
.L_36:


//--------------------- .nv.callgraph             --------------------------
	.section	.nv.callgraph,"",@"SHT_CUDA_CALLGRAPH"
	.align	4
	.sectionentsize	8
	.align		4
        /*0000*/ 	.word	0x00000000
	.align		4
        /*0004*/ 	.word	0xffffffff
	.align		4
        /*0008*/ 	.word	0x00000000
	.align		4
        /*000c*/ 	.word	0xfffffffe
	.align		4
        /*0010*/ 	.word	0x00000000
	.align		4
        /*0014*/ 	.word	0xfffffffd
	.align		4
        /*0018*/ 	.word	0x00000000
	.align		4
        /*001c*/ 	.word	0xfffffffc


//--------------------- .nv.constant4             --------------------------
	.section	.nv.constant4,"a",@progbits
	.align	8
	.align		8
.nv.constant4:
        /*0000*/ 	.dword	_$_str


//--------------------- .text.triton_per_fused__native_batch_norm_legit_convolution_0 --------------------------
	.section	.text.triton_per_fused__native_batch_norm_legit_convolution_0,"ax",@progbits
	.sectionflags	@"SHF_BARRIERS=1"
	.align	128
        .global         triton_per_fused__native_batch_norm_legit_convolution_0
        .type           triton_per_fused__native_batch_norm_legit_convolution_0,@function
        .size           triton_per_fused__native_batch_norm_legit_convolution_0,(.L_x_1 - triton_per_fused__native_batch_norm_legit_convolution_0)
        .other          triton_per_fused__native_batch_norm_legit_convolution_0,@"STO_CUDA_ENTRY STV_DEFAULT"
triton_per_fused__native_batch_norm_legit_convolution_0:
.text.triton_per_fused__native_batch_norm_legit_convolution_0:
[----:B------:R-:W0:Y:S01]  /*0000*/  LDC R1, c[0x0][0x28] ;  /* 0x00000a00ff017b82 */ /* 0x000e220000000800 */
[----:B------:R-:W1:Y:S07]  /*0010*/  S2R R0, SR_TID.X ;  /* 0x0000000000007919 */ /* 0x000e6e0000002100 */
[----:B------:R-:W2:Y:S01]  /*0020*/  LDC.64 R2, c[0x0][0x210] ;  /* 0x00008400ff027b82 */ /* 0x000ea20000000a00 */
[----:B------:R-:W-:Y:S01]  /*0030*/  CS2R R12, SRZ ;  /* 0x00000000000c7805 */ /* 0x000fe2000001ff00 */
[----:B------:R-:W-:Y:S01]  /*0040*/  ULDC.64 UR6, c[0x0][0x208] ;  /* 0x0000820000067ab9 */ /* 0x000fe20000000a00 */
[----:B------:R-:W3:Y:S05]  /*0050*/  S2R R6, SR_CTAID.X ;  /* 0x0000000000067919 */ /* 0x000eea0000002500 */
[----:B------:R-:W4:Y:S08]  /*0060*/  LDC.64 R4, c[0x0][0x218] ;  /* 0x00008600ff047b82 */ /* 0x000f300000000a00 */
[----:B------:R-:W5:Y:S01]  /*0070*/  S2UR UR5, SR_CgaCtaId ;  /* 0x00000000000579c3 */ /* 0x000f620000008800 */
[----:B------:R-:W-:-:S07]  /*0080*/  UMOV UR4, 0x400 ;  /* 0x0000040000047882 */ /* 0x000fce0000000000 */
[----:B------:R-:W5:Y:S01]  /*0090*/  LDC.64 R16, c[0x0][0x228] ;  /* 0x00008a00ff107b82 */ /* 0x000f620000000a00 */
[----:B-1----:R-:W-:Y:S02]  /*00a0*/  SHF.R.U32.HI R8, RZ, 0x3, R0 ;  /* 0x00000003ff087819 */ /* 0x002fe40000011600 */
[----:B---3--:R-:W-:Y:S02]  /*00b0*/  SHF.L.U32 R7, R6, 0x3, RZ ;  /* 0x0000000306077819 */ /* 0x008fe400000006ff */
[----:B------:R-:W-:Y:S02]  /*00c0*/  SGXT.U32 R8, R8, 0x3 ;  /* 0x000000030808781a */ /* 0x000fe40000000000 */
[----:B------:R-:W-:Y:S02]  /*00d0*/  SHF.R.S32.HI R10, RZ, 0x1c, R6 ;  /* 0x0000001cff0a7819 */ /* 0x000fe40000011406 */
[----:B------:R-:W-:Y:S02]  /*00e0*/  SHF.L.U32 R6, R0, 0x1, RZ ;  /* 0x0000000100067819 */ /* 0x000fe400000006ff */
[----:B------:R-:W-:-:S02]  /*00f0*/  LOP3.LUT R9, R7, R8, RZ, 0xfc, !PT ;  /* 0x0000000807097212 */ /* 0x000fc400078efcff */
[----:B------:R-:W-:Y:S02]  /*0100*/  SGXT R10, R10, 0x1 ;  /* 0x000000010a0a781a */ /* 0x000fe40000000200 */
[----:B------:R-:W-:Y:S02]  /*0110*/  LOP3.LUT R6, R6, 0xe, RZ, 0xc0, !PT ;  /* 0x0000000e06067812 */ /* 0x000fe400078ec0ff */
[C---:B------:R-:W-:Y:S02]  /*0120*/  ISETP.GE.AND P1, PT, R9.reuse, 0x10, PT ;  /* 0x000000100900780c */ /* 0x040fe40003f26270 */
[----:B------:R-:W-:Y:S02]  /*0130*/  LEA.HI R10, R10, R9, RZ, 0x2 ;  /* 0x000000090a0a7211 */ /* 0x000fe400078f10ff */
[----:B------:R-:W-:Y:S02]  /*0140*/  LEA R6, R9, R6, 0x4 ;  /* 0x0000000609067211 */ /* 0x000fe400078e20ff */
[----:B------:R-:W-:-:S03]  /*0150*/  LOP3.LUT R10, R10, 0xfffffffc, RZ, 0xc0, !PT ;  /* 0xfffffffc0a0a7812 */ /* 0x000fc600078ec0ff */
[----:B--2---:R-:W-:Y:S01]  /*0160*/  IMAD.WIDE R2, R6, 0x4, R2 ;  /* 0x0000000406027825 */ /* 0x004fe200078e0202 */
[----:B------:R-:W-:Y:S01]  /*0170*/  IADD3 R11, R9, -R10, RZ ;  /* 0x8000000a090b7210 */ /* 0x000fe20007ffe0ff */
[----:B------:R-:W-:-:S03]  /*0180*/  HFMA2.MMA R9, -RZ, RZ, 0, 0 ;  /* 0x00000000ff097435 */ /* 0x000fc600000001ff */
[----:B------:R-:W2:Y:S01]  /*0190*/  @!P1 LDG.E.64 R12, desc[UR6][R2.64] ;  /* 0x00000006020c9981 */ /* 0x000ea2000c1e1b00 */
[----:B----4-:R-:W-:-:S06]  /*01a0*/  IMAD.WIDE R10, R11, 0x4, R4 ;  /* 0x000000040b0a7825 */ /* 0x010fcc00078e0204 */
[----:B------:R-:W3:Y:S01]  /*01b0*/  @!P1 LDG.E.EL R9, desc[UR6][R10.64] ;  /* 0x000000060a099981 */ /* 0x000ee2000c2e1900 */
[----:B-----5:R-:W-:Y:S01]  /*01c0*/  UPRMT UR4, UR5, 0x654, UR4 ;  /* 0x0000065405047896 */ /* 0x020fe20008000004 */
[----:B------:R-:W-:Y:S01]  /*01d0*/  MOV R23, 0x3d800000 ;  /* 0x3d80000000177802 */ /* 0x000fe20000000f00 */
[----:B0-----:R-:W-:Y:S01]  /*01e0*/  IMAD.WIDE R16, R6, 0x4, R16 ;  /* 0x0000000406107825 */ /* 0x001fe200078e0210 */
[----:B------:R-:W-:Y:S02]  /*01f0*/  LOP3.LUT P0, RZ, R0, 0x38, RZ, 0xc0, !PT ;  /* 0x0000003800ff7812 */ /* 0x000fe4000780c0ff */
[----:B------:R-:W-:Y:S02]  /*0200*/  LOP3.LUT R7, R7, 0x7, R0, 0xf8, !PT ;  /* 0x0000000707077812 */ /* 0x000fe400078ef800 */
[----:B------:R-:W-:Y:S02]  /*0210*/  LEA R19, R8, UR4, 0x2 ;  /* 0x0000000408137c11 */ /* 0x000fe4000f8e10ff */
[----:B------:R-:W-:-:S02]  /*0220*/  ISETP.LT.AND P0, PT, R7, 0x10, !P0 ;  /* 0x000000100700780c */ /* 0x000fc40004701270 */
[----:B--2---:R-:W-:Y:S02]  /*0230*/  SEL R4, R12, RZ, !P1 ;  /* 0x000000ff0c047207 */ /* 0x004fe40004800000 */
[----:B------:R-:W-:-:S03]  /*0240*/  SEL R12, R13, RZ, !P1 ;  /* 0x000000ff0d0c7207 */ /* 0x000fc60004800000 */
[--C-:B---3--:R-:W-:Y:S02]  /*0250*/  FADD R4, R4, R9.reuse ;  /* 0x0000000904047221 */ /* 0x108fe40000000000 */
[----:B------:R-:W-:-:S04]  /*0260*/  FADD R5, R12, R9 ;  /* 0x000000090c057221 */ /* 0x000fc80000000000 */
[----:B------:R-:W-:-:S05]  /*0270*/  FADD R9, R4, R5 ;  /* 0x0000000504097221 */ /* 0x000fca0000000000 */
[----:B------:R-:W-:-:S05]  /*0280*/  FSEL R12, R9, RZ, !P1 ;  /* 0x000000ff090c7208 */ /* 0x000fca0004800000 */
[----:B------:R-:W0:Y:S02]  /*0290*/  SHFL.BFLY PT, R9, R12, 0x4, 0x1f ;  /* 0x0c801f000c097f89 */ /* 0x000e2400000e0000 */
[----:B0-----:R-:W-:-:S05]  /*02a0*/  FADD R13, R12, R9 ;  /* 0x000000090c0d7221 */ /* 0x001fca0000000000 */
[----:B------:R-:W0:Y:S02]  /*02b0*/  SHFL.BFLY PT, R14, R13, 0x2, 0x1f ;  /* 0x0c401f000d0e7f89 */ /* 0x000e2400000e0000 */
[----:B0-----:R-:W-:-:S05]  /*02c0*/  FADD R14, R13, R14 ;  /* 0x0000000e0d0e7221 */ /* 0x001fca0000000000 */
[----:B------:R-:W0:Y:S02]  /*02d0*/  SHFL.BFLY PT, R9, R14, 0x1, 0x1f ;  /* 0x0c201f000e097f89 */ /* 0x000e2400000e0000 */
[----:B0-----:R-:W-:-:S04]  /*02e0*/  FADD R18, R14, R9 ;  /* 0x000000090e127221 */ /* 0x001fc80000000000 */
[C---:B------:R-:W-:Y:S01]  /*02f0*/  FFMA R9, R18.reuse, -0.0625, R5 ;  /* 0xbd80000012097823 */ /* 0x040fe20000000005 */
[----:B------:R-:W-:Y:S01]  /*0300*/  FFMA R10, R18, -0.0625, R4 ;  /* 0xbd800000120a7823 */ /* 0x000fe20000000004 */
[----:B------:R-:W-:Y:S02]  /*0310*/  STS [R19], R18 ;  /* 0x0000001213007388 */ /* 0x000fe40000000800 */
[----:B------:R-:W-:-:S04]  /*0320*/  FMUL R11, R9, R9 ;  /* 0x00000009090b7220 */ /* 0x000fc80000400000 */
[----:B------:R-:W-:-:S05]  /*0330*/  FFMA R11, R10, R10, R11 ;  /* 0x0000000a0a0b7223 */ /* 0x000fca000000000b */
[----:B------:R-:W-:-:S05]  /*0340*/  FSEL R15, R11, RZ, !P1 ;  /* 0x000000ff0b0f7208 */ /* 0x000fca0004800000 */
[----:B------:R-:W0:Y:S02]  /*0350*/  SHFL.BFLY PT, R12, R15, 0x4, 0x1f ;  /* 0x0c801f000f0c7f89 */ /* 0x000e2400000e0000 */
[----:B0-----:R-:W-:-:S05]  /*0360*/  FADD R12, R15, R12 ;  /* 0x0000000c0f0c7221 */ /* 0x001fca0000000000 */
[----:B------:R-:W0:Y:S02]  /*0370*/  SHFL.BFLY PT, R11, R12, 0x2, 0x1f ;  /* 0x0c401f000c0b7f89 */ /* 0x000e2400000e0000 */
[----:B0-----:R-:W-:Y:S01]  /*0380*/  FADD R13, R12, R11 ;  /* 0x0000000b0c0d7221 */ /* 0x001fe20000000000 */
[----:B------:R-:W-:-:S04]  /*0390*/  LOP3.LUT R11, R0, 0x7, RZ, 0xc0, !PT ;  /* 0x00000007000b7812 */ /* 0x000fc800078ec0ff */
[----:B------:R-:W-:Y:S01]  /*03a0*/  LEA R11, R11, UR4, 0x2 ;  /* 0x000000040b0b7c11 */ /* 0x000fe2000f8e10ff */
[----:B------:R-:W-:Y:S06]  /*03b0*/  BAR.SYNC.DEFER_BLOCKING 0x0 ;  /* 0x0000000000007b1d */ /* 0x000fec0000010000 */
[----:B------:R-:W0:Y:S04]  /*03c0*/  SHFL.BFLY PT, R14, R13, 0x1, 0x1f ;  /* 0x0c201f000d0e7f89 */ /* 0x000e2800000e0000 */
[----:B------:R-:W-:Y:S01]  /*03d0*/  LDS R8, [R11] ;  /* 0x000000000b087984 */ /* 0x000fe20000000800 */
[----:B0-----:R-:W-:Y:S01]  /*03e0*/  FADD R20, R13, R14 ;  /* 0x0000000e0d147221 */ /* 0x001fe20000000000 */
[----:B------:R-:W-:Y:S03]  /*03f0*/  BAR.SYNC.DEFER_BLOCKING 0x0 ;  /* 0x0000000000007b1d */ /* 0x000fe60000010000 */
[----:B------:R-:W-:-:S05]  /*0400*/  FFMA R22, R20, R23, 9.9999997473787516356e-06 ;  /* 0x3727c5ac14167423 */ /* 0x000fca0000000017 */
[----:B------:R-:W0:Y:S01]  /*0410*/  LDC.64 R14, c[0x0][0x230] ;  /* 0x00008c00ff0e7b82 */ /* 0x000e220000000a00 */
[----:B------:R-:W1:Y:S07]  /*0420*/  MUFU.RSQ R22, R22 ;  /* 0x0000001600167308 */ /* 0x000e6e0000001400 */
[----:B------:R-:W2:Y:S01]  /*0430*/  LDC.64 R12, c[0x0][0x220] ;  /* 0x00008800ff0c7b82 */ /* 0x000ea20000000a00 */
[----:B------:R-:W-:Y:S01]  /*0440*/  STS [R19], R20 ;  /* 0x0000001413007388 */ /* 0x000fe20000000800 */
[----:B-1----:R-:W-:-:S06]  /*0450*/  FMUL R10, R10, R22 ;  /* 0x000000160a0a7220 */ /* 0x002fcc0000400000 */
[----:B------:R-:W-:Y:S01]  /*0460*/  BAR.SYNC.DEFER_BLOCKING 0x0 ;  /* 0x0000000000007b1d */ /* 0x000fe20000010000 */
[----:B0-----:R-:W-:-:S04]  /*0470*/  IMAD.WIDE R14, R7, 0x4, R14 ;  /* 0x00000004070e7825 */ /* 0x001fc800078e020e */
[----:B--2---:R-:W-:Y:S01]  /*0480*/  IMAD.WIDE R12, R7, 0x4, R12 ;  /* 0x00000004070c7825 */ /* 0x004fe200078e020c */
[----:B------:R0:W1:Y:S04]  /*0490*/  LDS R21, [R11] ;  /* 0x000000000b157984 */ /* 0x0000680000000800 */
[----:B------:R2:W-:Y:S01]  /*04a0*/  @!P1 STG.E.64 desc[UR6][R2.64], R4 ;  /* 0x0000000402009986 */ /* 0x0005e2000c101b06 */
[----:B0-----:R-:W-:-:S05]  /*04b0*/  FMUL R11, R9, R22 ;  /* 0x00000016090b7220 */ /* 0x001fca0000400000 */
[----:B------:R2:W-:Y:S01]  /*04c0*/  @!P1 STG.E.64 desc[UR6][R16.64], R10 ;  /* 0x0000000a10009986 */ /* 0x0005e2000c101b06 */
[----:B-1----:R-:W-:-:S06]  /*04d0*/  FFMA R21, R21, R23, 9.9999997473787516356e-06 ;  /* 0x3727c5ac15157423 */ /* 0x002fcc0000000017 */
[----:B------:R-:W0:Y:S02]  /*04e0*/  MUFU.RSQ R21, R21 ;  /* 0x0000001500157308 */ /* 0x000e240000001400 */
[----:B0-----:R2:W-:Y:S01]  /*04f0*/  @P0 STG.E desc[UR6][R14.64], R21 ;  /* 0x000000150e000986 */ /* 0x0015e2000c101906 */
[----:B------:R-:W-:Y:S05]  /*0500*/  @!P0 EXIT ;  /* 0x000000000000894d */ /* 0x000fea0003800000 */
[----:B--2---:R-:W-:-:S05]  /*0510*/  FMUL R3, R8, 0.0625 ;  /* 0x3d80000008037820 */ /* 0x004fca0000400000 */
[----:B------:R-:W-:Y:S01]  /*0520*/  STG.E desc[UR6][R12.64], R3 ;  /* 0x000000030c007986 */ /* 0x000fe2000c101906 */
[----:B------:R-:W-:Y:S05]  /*0530*/  EXIT ;  /* 0x000000000000794d */ /* 0x000fea0003800000 */
.L_x_0:
[----:B------:R-:W-:-:S00]  /*0540*/  BRA `(.L_x_0) ;  /* 0xfffffffc00fc7947 */ /* 0x000fc0000383ffff */
[----:B------:R-:W-:-:S00]  /*0550*/  NOP ;  /* 0x0000000000007918 */ /* 0x000fc00000000000 */
        /* <DEDUP_REMOVED lines=10> */
.L_x_1:


//--------------------- .nv.global.init           --------------------------
	.section	.nv.global.init,"aw",@progbits
.nv.global.init:
	.type		_$_str,@object
	.size		_$_str,(.L_0 - _$_str)
_$_str:
        /*0000*/ 	.byte	0x5f, 0x5f, 0x43, 0x55, 0x44, 0x41, 0x5f, 0x46, 0x54, 0x5a, 0x00
.L_0:


//--------------------- .nv.shared.triton_per_fused__native_batch_norm_legit_convolution_0 --------------------------
	.section	.nv.shared.triton_per_fused__native_batch_norm_legit_convolution_0,"aw",@nobits
	.sectionflags	@""
	.align	16
	.zero		1024


//--------------------- .nv.constant0.triton_per_fused__native_batch_norm_legit_convolution_0 --------------------------
	.section	.nv.constant0.triton_per_fused__native_batch_norm_legit_convolution_0,"a",@progbits
	.sectionflags	@""
	.align	4
.nv.constant0.triton_per_fused__native_batch_norm_legit_convolution_0:
	.zero		576
